//
// Generated by NVIDIA NVVM Compiler
//
// Compiler Build ID: CL-36424714
// Cuda compilation tools, release 13.0, V13.0.88
// Based on NVVM 20.0.0
//

.version 9.0
.target sm_100
.address_size 64

	// .globl	default_function_kernel

.visible .entry default_function_kernel(
	.param .u64 .ptr .align 1 default_function_kernel_param_0,
	.param .u64 .ptr .align 1 default_function_kernel_param_1
)
.maxntid 64
{
	.reg .pred 	%p<2>;
	.reg .b32 	%r<8>;
	.reg .b32 	%f<6>;
	.reg .b64 	%rd<8>;

	ld.param.u64 	%rd1, [default_function_kernel_param_0];
	ld.param.u64 	%rd2, [default_function_kernel_param_1];
	mov.u32 	%r1, %ctaid.x;
	shl.b32 	%r3, %r1, 2;
	mov.u32 	%r2, %tid.x;
	shr.u32 	%r4, %r2, 4;
	or.b32  	%r5, %r3, %r4;
	setp.gt.u32 	%p1, %r5, 220;
	@%p1 bra 	$L__BB0_2;
	cvta.to.global.u64 	%rd3, %rd2;
	cvta.to.global.u64 	%rd4, %rd1;
	shl.b32 	%r6, %r1, 6;
	or.b32  	%r7, %r6, %r2;
	mul.wide.u32 	%rd5, %r7, 4;
	add.s64 	%rd6, %rd3, %rd5;
	ld.global.nc.f32 	%f1, [%rd6];
	mov.f32 	%f2, 0f3F000000;
	copysign.f32 	%f3, %f1, %f2;
	add.rz.f32 	%f4, %f1, %f3;
	cvt.rzi.f32.f32 	%f5, %f4;
	add.s64 	%rd7, %rd4, %rd5;
	st.global.f32 	[%rd7], %f5;
$L__BB0_2:
	ret;

}


// ===== COMPILED SASS (sm_100) =====

	.target	sm_100

	.elftype	@"ET_EXEC"


//--------------------- .note.nv.tkinfo           --------------------------
	.section	.note.nv.tkinfo,"",@"SHT_NOTE"
	.sectionflags	@"SHF_NOTE_NV_TKINFO"
	.tkinfo
        /*0018*/ 	.word	0x00000002
        /*0030*/ 	.string	""
        /*0030*/ 	.string	"ptxas"
        /*0030*/ 	.string	"Cuda compilation tools, release 13.0, V13.0.88"
        /*0030*/ 	.string	"Build cuda_13.0.r13.0/compiler.36424714_0"
        /*0030*/ 	.string	"-arch sm_100 -m 64 "



//--------------------- .note.nv.cuinfo           --------------------------
	.section	.note.nv.cuinfo,"",@"SHT_NOTE"
	.sectionflags	@"SHF_NOTE_NV_CUINFO"
        /*0018*/ 	.short	0x0002
        /*001a*/ 	.short	0x0064
        /*001c*/ 	.short	0x0082
	.zero		2


//--------------------- .nv.info                  --------------------------
	.section	.nv.info,"",@"SHT_CUDA_INFO"
	.align	4


	//----- nvinfo : EIATTR_REGCOUNT
	.align		4
        /*0000*/ 	.byte	0x04, 0x2f
        /*0002*/ 	.short	(.L_1 - .L_0)
	.align		4
.L_0:
        /*0004*/ 	.word	index@(default_function_kernel)
        /*0008*/ 	.word	0x0000000c


	//----- nvinfo : EIATTR_FRAME_SIZE
	.align		4
.L_1:
        /*000c*/ 	.byte	0x04, 0x11
        /*000e*/ 	.short	(.L_3 - .L_2)
	.align		4
.L_2:
        /*0010*/ 	.word	index@(default_function_kernel)
        /*0014*/ 	.word	0x00000000


	//----- nvinfo : EIATTR_MIN_STACK_SIZE
	.align		4
.L_3:
        /*0018*/ 	.byte	0x04, 0x12
        /*001a*/ 	.short	(.L_5 - .L_4)
	.align		4
.L_4:
        /*001c*/ 	.word	index@(default_function_kernel)
        /*0020*/ 	.word	0x00000000
.L_5:


//--------------------- .nv.compat                --------------------------
	.section	.nv.compat,"",@"SHT_CUDA_COMPAT_INFO"
	.align	4
        /*0000*/ 	.byte	0x02, 0x09, 0x00, 0x00, 0x02, 0x02, 0x01, 0x00, 0x02, 0x05, 0x05, 0x00, 0x03, 0x07, 0x01, 0x01
        /*0010*/ 	.byte	0x02, 0x03, 0x00, 0x00, 0x02, 0x06, 0x01, 0x00, 0x04, 0x0b, 0x08, 0x00, 0x09, 0x00, 0x00, 0x00
        /*0020*/ 	.byte	0x00, 0x00, 0x00, 0x00


//--------------------- .nv.info.default_function_kernel --------------------------
	.section	.nv.info.default_function_kernel,"",@"SHT_CUDA_INFO"
	.sectionflags	@""
	.align	4


	//----- nvinfo : EIATTR_CUDA_API_VERSION
	.align		4
        /*0000*/ 	.byte	0x04, 0x37
        /*0002*/ 	.short	(.L_7 - .L_6)
.L_6:
        /*0004*/ 	.word	0x00000082


	//----- nvinfo : EIATTR_KPARAM_INFO
	.align		4
.L_7:
        /*0008*/ 	.byte	0x04, 0x17
        /*000a*/ 	.short	(.L_9 - .L_8)
.L_8:
        /*000c*/ 	.word	0x00000000
        /*0010*/ 	.short	0x0001
        /*0012*/ 	.short	0x0008
        /*0014*/ 	.byte	0x00, 0xf5, 0x21, 0x00


	//----- nvinfo : EIATTR_KPARAM_INFO
	.align		4
.L_9:
        /*0018*/ 	.byte	0x04, 0x17
        /*001a*/ 	.short	(.L_11 - .L_10)
.L_10:
        /*001c*/ 	.word	0x00000000
        /*0020*/ 	.short	0x0000
        /*0022*/ 	.short	0x0000
        /*0024*/ 	.byte	0x00, 0xf5, 0x21, 0x00


	//----- nvinfo : EIATTR_SPARSE_MMA_MASK
	.align		4
.L_11:
        /*0028*/ 	.byte	0x03, 0x50
        /*002a*/ 	.short	0x0000


	//----- nvinfo : EIATTR_MAXREG_COUNT
	.align		4
        /*002c*/ 	.byte	0x03, 0x1b
        /*002e*/ 	.short	0x00ff


	//----- nvinfo : EIATTR_MERCURY_ISA_VERSION
	.align		4
        /*0030*/ 	.byte	0x03, 0x5f
        /*0032*/ 	.short	0x0101


	//----- nvinfo : EIATTR_VRC_CTA_INIT_COUNT
	.align		4
        /*0034*/ 	.byte	0x02, 0x4a
	.zero		1
	.zero		1


	//----- nvinfo : EIATTR_EXIT_INSTR_OFFSETS
	.align		4
        /*0038*/ 	.byte	0x04, 0x1c
        /*003a*/ 	.short	(.L_13 - .L_12)


	//   ....[0]....
.L_12:
        /*003c*/ 	.word	0x00000070


	//   ....[1]....
        /*0040*/ 	.word	0x00000150


	//----- nvinfo : EIATTR_MAX_THREADS
	.align		4
.L_13:
        /*0044*/ 	.byte	0x04, 0x05
        /*0046*/ 	.short	(.L_15 - .L_14)
.L_14:
        /*0048*/ 	.word	0x00000040
        /*004c*/ 	.word	0x00000001
        /*0050*/ 	.word	0x00000001


	//----- nvinfo : EIATTR_CBANK_PARAM_SIZE
	.align		4
.L_15:
        /*0054*/ 	.byte	0x03, 0x19
        /*0056*/ 	.short	0x0010


	//----- nvinfo : EIATTR_PARAM_CBANK
	.align		4
        /*0058*/ 	.byte	0x04, 0x0a
        /*005a*/ 	.short	(.L_17 - .L_16)
	.align		4
.L_16:
        /*005c*/ 	.word	index@(.nv.constant0.default_function_kernel)
        /*0060*/ 	.short	0x0380
        /*0062*/ 	.short	0x0010


	//----- nvinfo : EIATTR_SW_WAR
	.align		4
.L_17:
        /*0064*/ 	.byte	0x04, 0x36
        /*0066*/ 	.short	(.L_19 - .L_18)
.L_18:
        /*0068*/ 	.word	0x00000008
.L_19:


//--------------------- .nv.callgraph             --------------------------
	.section	.nv.callgraph,"",@"SHT_CUDA_CALLGRAPH"
	.align	4
	.sectionentsize	8
	.align		4
        /*0000*/ 	.word	0x00000000
	.align		4
        /*0004*/ 	.word	0xffffffff
	.align		4
        /*0008*/ 	.word	0x00000000
	.align		4
        /*000c*/ 	.word	0xfffffffe
	.align		4
        /*0010*/ 	.word	0x00000000
	.align		4
        /*0014*/ 	.word	0xfffffffd
	.align		4
        /*0018*/ 	.word	0x00000000
	.align		4
        /*001c*/ 	.word	0xfffffffc


//--------------------- .text.default_function_kernel --------------------------
	.section	.text.default_function_kernel,"ax",@progbits
	.align	128
        .global         default_function_kernel
        .type           default_function_kernel,@function
        .size           default_function_kernel,(.L_x_1 - default_function_kernel)
        .other          default_function_kernel,@"STO_CUDA_ENTRY STV_DEFAULT"
default_function_kernel:
.text.default_function_kernel:
[----:B------:R-:W-:Y:S01]  /*0000*/  LDC R1, c[0x0][0x37c] ;  /* 0x0000df00ff017b82 */ /* 0x000fe20000000800 */
[----:B------:R-:W0:Y:S07]  /*0010*/  S2R R7, SR_TID.X ;  /* 0x0000000000077919 */ /* 0x000e2e0000002100 */
[----:B------:R-:W1:Y:S02]  /*0020*/  S2UR UR5, SR_CTAID.X ;  /* 0x00000000000579c3 */ /* 0x000e640000002500 */
[----:B-1----:R-:W-:Y:S01]  /*0030*/  USHF.L.U32 UR4, UR5, 0x2, URZ ;  /* 0x0000000205047899 */ /* 0x002fe200080006ff */
[----:B0-----:R-:W-:-:S05]  /*0040*/  SHF.R.U32.HI R0, RZ, 0x4, R7 ;  /* 0x00000004ff007819 */ /* 0x001fca0000011607 */
[----:B------:R-:W-:-:S04]  /*0050*/  LOP3.LUT R0, R0, UR4, RZ, 0xfc, !PT ;  /* 0x0000000400007c12 */ /* 0x000fc8000f8efcff */
[----:B------:R-:W-:-:S13]  /*0060*/  ISETP.GT.U32.AND P0, PT, R0, 0xdc, PT ;  /* 0x000000dc0000780c */ /* 0x000fda0003f04070 */
[----:B------:R-:W-:Y:S05]  /*0070*/  @P0 EXIT ;  /* 0x000000000000094d */ /* 0x000fea0003800000 */
[----:B------:R-:W0:Y:S01]  /*0080*/  LDC.64 R2, c[0x0][0x388] ;  /* 0x0000e200ff027b82 */ /* 0x000e220000000a00 */
[----:B------:R-:W1:Y:S01]  /*0090*/  LDCU.64 UR6, c[0x0][0x358] ;  /* 0x00006b00ff0677ac */ /* 0x000e620008000a00 */
[----:B------:R-:W-:-:S06]  /*00a0*/  USHF.L.U32 UR4, UR5, 0x6, URZ ;  /* 0x0000000605047899 */ /* 0x000fcc00080006ff */
[----:B------:R-:W2:Y:S01]  /*00b0*/  LDC.64 R4, c[0x0][0x380] ;  /* 0x0000e000ff047b82 */ /* 0x000ea20000000a00 */
[----:B------:R-:W-:-:S05]  /*00c0*/  LOP3.LUT R7, R7, UR4, RZ, 0xfc, !PT ;  /* 0x0000000407077c12 */ /* 0x000fca000f8efcff */
[----:B0-----:R-:W-:-:S06]  /*00d0*/  IMAD.WIDE.U32 R2, R7, 0x4, R2 ;  /* 0x0000000407027825 */ /* 0x001fcc00078e0002 */
[----:B-1----:R-:W3:Y:S01]  /*00e0*/  LDG.E.CONSTANT R2, desc[UR6][R2.64] ;  /* 0x0000000602027981 */ /* 0x002ee2000c1e9900 */
[----:B------:R-:W-:Y:S02]  /*00f0*/  IMAD.MOV.U32 R9, RZ, RZ, 0x3f000000 ;  /* 0x3f000000ff097424 */ /* 0x000fe400078e00ff */
[----:B--2---:R-:W-:-:S03]  /*0100*/  IMAD.WIDE.U32 R4, R7, 0x4, R4 ;  /* 0x0000000407047825 */ /* 0x004fc600078e0004 */
[----:B---3--:R-:W-:-:S05]  /*0110*/  LOP3.LUT R9, R9, 0x80000000, R2, 0xb8, !PT ;  /* 0x8000000009097812 */ /* 0x008fca00078eb802 */
[----:B------:R-:W-:-:S06]  /*0120*/  FADD.RZ R9, R2, R9 ;  /* 0x0000000902097221 */ /* 0x000fcc000000c000 */
[----:B------:R-:W0:Y:S02]  /*0130*/  FRND.TRUNC R9, R9 ;  /* 0x0000000900097307 */ /* 0x000e24000020d000 */
[----:B0-----:R-:W-:Y:S01]  /*0140*/  STG.E desc[UR6][R4.64], R9 ;  /* 0x0000000904007986 */ /* 0x001fe2000c101906 */
[----:B------:R-:W-:Y:S05]  /*0150*/  EXIT ;  /* 0x000000000000794d */ /* 0x000fea0003800000 */
.L_x_0:
[----:B------:R-:W-:-:S00]  /*0160*/  BRA `(.L_x_0) ;  /* 0xfffffffc00fc7947 */ /* 0x000fc0000383ffff */
[----:B------:R-:W-:-:S00]  /*0170*/  NOP ;  /* 0x0000000000007918 */ /* 0x000fc00000000000 */
        /* <DEDUP_REMOVED lines=8> */
.L_x_1:


//--------------------- .nv.shared.reserved.0     --------------------------
	.section	.nv.shared.reserved.0,"aw",@nobits
	.weak		__nv_reservedSMEM_offset_0_alias
	.size		__nv_reservedSMEM_offset_0_alias, 0, 64
	.other		__nv_reservedSMEM_offset_0_alias,@"STO_CUDA_RESERVED_SHARED STV_DEFAULT"
__nv_reservedSMEM_offset_0_alias:
	.zero		0
	.zero		64


//--------------------- .nv.constant0.default_function_kernel --------------------------
	.section	.nv.constant0.default_function_kernel,"a",@progbits
	.sectionflags	@""
	.align	4
.nv.constant0.default_function_kernel:
	.zero		912


//--------------------- SYMBOLS --------------------------

	.type		.nv.reservedSmem.offset0,@object
	.size		.nv.reservedSmem.offset0,0x4
